//
// Generated by NVIDIA NVVM Compiler
//
// Compiler Build ID: CL-36424714
// Cuda compilation tools, release 13.0, V13.0.88
// Based on NVVM 20.0.0
//

.version 9.0
.target sm_100
.address_size 64

	// .globl	_Z15print_threadIdsv
.extern .func  (.param .b32 func_retval0) vprintf
(
	.param .b64 vprintf_param_0,
	.param .b64 vprintf_param_1
)
;
.global .align 1 .b8 $str[156] = {98, 108, 111, 99, 107, 68, 105, 109, 46, 120, 61, 37, 100, 44, 32, 98, 108, 111, 99, 107, 68, 105, 109, 46, 121, 61, 37, 100, 32, 60, 62, 32, 103, 114, 105, 100, 68, 105, 109, 46, 120, 61, 37, 100, 44, 32, 103, 105, 114, 100, 68, 105, 109, 46, 121, 61, 37, 100, 32, 60, 62, 32, 98, 108, 111, 99, 107, 73, 100, 120, 46, 120, 61, 37, 100, 44, 32, 98, 108, 111, 99, 107, 73, 100, 120, 46, 121, 61, 37, 100, 44, 32, 98, 108, 111, 99, 107, 73, 100, 120, 46, 122, 61, 37, 100, 32, 60, 62, 116, 104, 114, 101, 97, 100, 73, 100, 120, 46, 120, 61, 37, 100, 44, 32, 116, 104, 114, 101, 97, 100, 73, 100, 120, 46, 121, 61, 37, 100, 44, 32, 116, 104, 114, 101, 97, 100, 73, 100, 120, 46, 122, 61, 37, 100, 10};

.visible .entry _Z15print_threadIdsv()
{
	.local .align 8 .b8 	__local_depot0[40];
	.reg .b64 	%SP;
	.reg .b64 	%SPL;
	.reg .b32 	%r<13>;
	.reg .b64 	%rd<5>;

	mov.u64 	%SPL, __local_depot0;
	cvta.local.u64 	%SP, %SPL;
	add.u64 	%rd1, %SP, 0;
	add.u64 	%rd2, %SPL, 0;
	mov.u32 	%r1, %ntid.x;
	mov.u32 	%r2, %ntid.y;
	mov.u32 	%r3, %nctaid.x;
	mov.u32 	%r4, %nctaid.y;
	mov.u32 	%r5, %ctaid.x;
	mov.u32 	%r6, %ctaid.y;
	mov.u32 	%r7, %ctaid.z;
	mov.u32 	%r8, %tid.x;
	mov.u32 	%r9, %tid.y;
	mov.u32 	%r10, %tid.z;
	st.local.v2.u32 	[%rd2], {%r1, %r2};
	st.local.v2.u32 	[%rd2+8], {%r3, %r4};
	st.local.v2.u32 	[%rd2+16], {%r5, %r6};
	st.local.v2.u32 	[%rd2+24], {%r7, %r8};
	st.local.v2.u32 	[%rd2+32], {%r9, %r10};
	mov.u64 	%rd3, $str;
	cvta.global.u64 	%rd4, %rd3;
	{ // callseq 0, 0
	.param .b64 param0;
	st.param.b64 	[param0], %rd4;
	.param .b64 param1;
	st.param.b64 	[param1], %rd1;
	.param .b32 retval0;
	call.uni (retval0), 
	vprintf, 
	(
	param0, 
	param1
	);
	ld.param.b32 	%r11, [retval0];
	} // callseq 0
	ret;

}


// ===== COMPILED SASS (sm_100) =====

	.target	sm_100

	.elftype	@"ET_EXEC"


//--------------------- .note.nv.tkinfo           --------------------------
	.section	.note.nv.tkinfo,"",@"SHT_NOTE"
	.sectionflags	@"SHF_NOTE_NV_TKINFO"
	.tkinfo
        /*0018*/ 	.word	0x00000002
        /*0030*/ 	.string	""
        /*0030*/ 	.string	"ptxas"
        /*0030*/ 	.string	"Cuda compilation tools, release 13.0, V13.0.88"
        /*0030*/ 	.string	"Build cuda_13.0.r13.0/compiler.36424714_0"
        /*0030*/ 	.string	"-arch sm_100 -m 64 "



//--------------------- .note.nv.cuinfo           --------------------------
	.section	.note.nv.cuinfo,"",@"SHT_NOTE"
	.sectionflags	@"SHF_NOTE_NV_CUINFO"
        /*0018*/ 	.short	0x0002
        /*001a*/ 	.short	0x0064
        /*001c*/ 	.short	0x0082
	.zero		2


//--------------------- .nv.info                  --------------------------
	.section	.nv.info,"",@"SHT_CUDA_INFO"
	.align	4


	//----- nvinfo : EIATTR_REGCOUNT
	.align		4
        /*0000*/ 	.byte	0x04, 0x2f
        /*0002*/ 	.short	(.L_2 - .L_1)
	.align		4
.L_1:
        /*0004*/ 	.word	index@(_Z15print_threadIdsv)
        /*0008*/ 	.word	0x00000018


	//----- nvinfo : EIATTR_FRAME_SIZE
	.align		4
.L_2:
        /*000c*/ 	.byte	0x04, 0x11
        /*000e*/ 	.short	(.L_4 - .L_3)
	.align		4
.L_3:
        /*0010*/ 	.word	index@(_Z15print_threadIdsv)
        /*0014*/ 	.word	0x00000028


	//----- nvinfo : EIATTR_MIN_STACK_SIZE
	.align		4
.L_4:
        /*0018*/ 	.byte	0x04, 0x12
        /*001a*/ 	.short	(.L_6 - .L_5)
	.align		4
.L_5:
        /*001c*/ 	.word	index@(_Z15print_threadIdsv)
        /*0020*/ 	.word	0x00000028
.L_6:


//--------------------- .nv.compat                --------------------------
	.section	.nv.compat,"",@"SHT_CUDA_COMPAT_INFO"
	.align	4
        /*0000*/ 	.byte	0x02, 0x09, 0x00, 0x00, 0x02, 0x02, 0x01, 0x00, 0x02, 0x05, 0x05, 0x00, 0x03, 0x07, 0x01, 0x01
        /*0010*/ 	.byte	0x02, 0x03, 0x00, 0x00, 0x02, 0x06, 0x01, 0x00, 0x04, 0x0b, 0x08, 0x00, 0x09, 0x00, 0x00, 0x00
        /*0020*/ 	.byte	0x00, 0x00, 0x00, 0x00


//--------------------- .nv.info._Z15print_threadIdsv --------------------------
	.section	.nv.info._Z15print_threadIdsv,"",@"SHT_CUDA_INFO"
	.sectionflags	@""
	.align	4


	//----- nvinfo : EIATTR_CUDA_API_VERSION
	.align		4
        /*0000*/ 	.byte	0x04, 0x37
        /*0002*/ 	.short	(.L_8 - .L_7)
.L_7:
        /*0004*/ 	.word	0x00000082


	//----- nvinfo : EIATTR_SPARSE_MMA_MASK
	.align		4
.L_8:
        /*0008*/ 	.byte	0x03, 0x50
        /*000a*/ 	.short	0x0000


	//----- nvinfo : EIATTR_MAXREG_COUNT
	.align		4
        /*000c*/ 	.byte	0x03, 0x1b
        /*000e*/ 	.short	0x00ff


	//----- nvinfo : EIATTR_EXTERNS
	.align		4
        /*0010*/ 	.byte	0x04, 0x0f
        /*0012*/ 	.short	(.L_10 - .L_9)


	//   ....[0]....
	.align		4
.L_9:
        /*0014*/ 	.word	index@(vprintf)


	//----- nvinfo : EIATTR_MERCURY_ISA_VERSION
	.align		4
.L_10:
        /*0018*/ 	.byte	0x03, 0x5f
        /*001a*/ 	.short	0x0101


	//----- nvinfo : EIATTR_VRC_CTA_INIT_COUNT
	.align		4
        /*001c*/ 	.byte	0x02, 0x4a
	.zero		1
	.zero		1


	//----- nvinfo : EIATTR_SYSCALL_OFFSETS
	.align		4
        /*0020*/ 	.byte	0x04, 0x46
        /*0022*/ 	.short	(.L_12 - .L_11)


	//   ....[0]....
.L_11:
        /*0024*/ 	.word	0x000001b0


	//----- nvinfo : EIATTR_EXIT_INSTR_OFFSETS
	.align		4
.L_12:
        /*0028*/ 	.byte	0x04, 0x1c
        /*002a*/ 	.short	(.L_14 - .L_13)


	//   ....[0]....
.L_13:
        /*002c*/ 	.word	0x000001c0


	//----- nvinfo : EIATTR_SW_WAR
	.align		4
.L_14:
        /*0030*/ 	.byte	0x04, 0x36
        /*0032*/ 	.short	(.L_16 - .L_15)
.L_15:
        /*0034*/ 	.word	0x00000008
.L_16:


//--------------------- .nv.callgraph             --------------------------
	.section	.nv.callgraph,"",@"SHT_CUDA_CALLGRAPH"
	.align	4
	.sectionentsize	8
	.align		4
        /*0000*/ 	.word	0x00000000
	.align		4
        /*0004*/ 	.word	0xffffffff
	.align		4
        /*0008*/ 	.word	index@(_Z15print_threadIdsv)
	.align		4
        /*000c*/ 	.word	index@(vprintf)
	.align		4
        /*0010*/ 	.word	0x00000000
	.align		4
        /*0014*/ 	.word	0xfffffffe
	.align		4
        /*0018*/ 	.word	0x00000000
	.align		4
        /*001c*/ 	.word	0xfffffffd
	.align		4
        /*0020*/ 	.word	0x00000000
	.align		4
        /*0024*/ 	.word	0xfffffffc


//--------------------- .nv.constant4             --------------------------
	.section	.nv.constant4,"a",@progbits
	.align	8
	.align		8
.nv.constant4:
        /*0000*/ 	.dword	vprintf
	.align		8
        /*0008*/ 	.dword	$str


//--------------------- .text._Z15print_threadIdsv --------------------------
	.section	.text._Z15print_threadIdsv,"ax",@progbits
	.align	128
        .global         _Z15print_threadIdsv
        .type           _Z15print_threadIdsv,@function
        .size           _Z15print_threadIdsv,(.L_x_2 - _Z15print_threadIdsv)
        .other          _Z15print_threadIdsv,@"STO_CUDA_ENTRY STV_DEFAULT"
_Z15print_threadIdsv:
.text._Z15print_threadIdsv:
[----:B------:R-:W0:Y:S01]  /*0000*/  LDC R1, c[0x0][0x37c] ;  /* 0x0000df00ff017b82 */ /* 0x000e220000000800 */
[----:B------:R-:W1:Y:S01]  /*0010*/  S2R R12, SR_CTAID.X ;  /* 0x00000000000c7919 */ /* 0x000e620000002500 */
[----:B------:R-:W2:Y:S06]  /*0020*/  LDCU UR5, c[0x0][0x2fc] ;  /* 0x00005f80ff0577ac */ /* 0x000eac0008000800 */
[----:B------:R-:W3:Y:S01]  /*0030*/  LDC R8, c[0x0][0x360] ;  /* 0x0000d800ff087b82 */ /* 0x000ee20000000800 */
[----:B0-----:R-:W-:Y:S01]  /*0040*/  VIADD R1, R1, 0xffffffd8 ;  /* 0xffffffd801017836 */ /* 0x001fe20000000000 */
[----:B------:R-:W1:Y:S01]  /*0050*/  S2R R13, SR_CTAID.Y ;  /* 0x00000000000d7919 */ /* 0x000e620000002600 */
[----:B------:R-:W-:Y:S01]  /*0060*/  MOV R0, 0x0 ;  /* 0x0000000000007802 */ /* 0x000fe20000000f00 */
[----:B------:R-:W0:Y:S01]  /*0070*/  LDCU UR4, c[0x0][0x2f8] ;  /* 0x00005f00ff0477ac */ /* 0x000e220008000800 */
[----:B------:R-:W4:Y:S03]  /*0080*/  S2R R14, SR_CTAID.Z ;  /* 0x00000000000e7919 */ /* 0x000f260000002700 */
[----:B------:R-:W3:Y:S01]  /*0090*/  LDC R9, c[0x0][0x364] ;  /* 0x0000d900ff097b82 */ /* 0x000ee20000000800 */
[----:B------:R-:W5:Y:S01]  /*00a0*/  LDCU.64 UR6, c[0x4][0x8] ;  /* 0x01000100ff0677ac */ /* 0x000f620008000a00 */
[----:B------:R-:W4:Y:S01]  /*00b0*/  S2R R15, SR_TID.X ;  /* 0x00000000000f7919 */ /* 0x000f220000002100 */
[----:B------:R-:W4:Y:S05]  /*00c0*/  S2R R16, SR_TID.Y ;  /* 0x0000000000107919 */ /* 0x000f2a0000002200 */
[----:B------:R-:W4:Y:S01]  /*00d0*/  LDC R10, c[0x0][0x370] ;  /* 0x0000dc00ff0a7b82 */ /* 0x000f220000000800 */
[----:B------:R-:W4:Y:S01]  /*00e0*/  S2R R17, SR_TID.Z ;  /* 0x0000000000117919 */ /* 0x000f220000002300 */
[----:B0-----:R-:W-:-:S06]  /*00f0*/  IADD3 R6, P0, PT, R1, UR4, RZ ;  /* 0x0000000401067c10 */ /* 0x001fcc000ff1e0ff */
[----:B------:R-:W0:Y:S01]  /*0100*/  LDC R11, c[0x0][0x374] ;  /* 0x0000dd00ff0b7b82 */ /* 0x000e220000000800 */
[----:B-----5:R-:W-:Y:S01]  /*0110*/  IMAD.U32 R4, RZ, RZ, UR6 ;  /* 0x00000006ff047e24 */ /* 0x020fe2000f8e00ff */
[----:B------:R-:W-:Y:S01]  /*0120*/  MOV R5, UR7 ;  /* 0x0000000700057c02 */ /* 0x000fe20008000f00 */
[----:B--2---:R-:W-:Y:S01]  /*0130*/  IMAD.X R7, RZ, RZ, UR5, P0 ;  /* 0x00000005ff077e24 */ /* 0x004fe200080e06ff */
[----:B---3--:R2:W-:Y:S04]  /*0140*/  STL.64 [R1], R8 ;  /* 0x0000000801007387 */ /* 0x0085e80000100a00 */
[----:B------:R2:W3:Y:S01]  /*0150*/  LDC.64 R2, c[0x4][R0] ;  /* 0x0100000000027b82 */ /* 0x0004e20000000a00 */
[----:B-1----:R2:W-:Y:S04]  /*0160*/  STL.64 [R1+0x10], R12 ;  /* 0x0000100c01007387 */ /* 0x0025e80000100a00 */
[----:B----4-:R2:W-:Y:S04]  /*0170*/  STL.64 [R1+0x18], R14 ;  /* 0x0000180e01007387 */ /* 0x0105e80000100a00 */
[----:B0-----:R2:W-:Y:S04]  /*0180*/  STL.64 [R1+0x8], R10 ;  /* 0x0000080a01007387 */ /* 0x0015e80000100a00 */
[----:B------:R2:W-:Y:S02]  /*0190*/  STL.64 [R1+0x20], R16 ;  /* 0x0000201001007387 */ /* 0x0005e40000100a00 */
[----:B------:R-:W-:-:S07]  /*01a0*/  LEPC R20, `(.L_x_0) ;  /* 0x000000001014794e */ /* 0x000fce0000000000 */
[----:B--23--:R-:W-:Y:S05]  /*01b0*/  CALL.ABS.NOINC R2 ;  /* 0x0000000002007343 */ /* 0x00cfea0003c00000 */
.L_x_0:
[----:B------:R-:W-:Y:S05]  /*01c0*/  EXIT ;  /* 0x000000000000794d */ /* 0x000fea0003800000 */
.L_x_1:
[----:B------:R-:W-:-:S00]  /*01d0*/  BRA `(.L_x_1) ;  /* 0xfffffffc00fc7947 */ /* 0x000fc0000383ffff */
[----:B------:R-:W-:-:S00]  /*01e0*/  NOP ;  /* 0x0000000000007918 */ /* 0x000fc00000000000 */
        /* <DEDUP_REMOVED lines=9> */
.L_x_2:


//--------------------- .nv.global.init           --------------------------
	.section	.nv.global.init,"aw",@progbits
.nv.global.init:
	.type		$str,@object
	.size		$str,(.L_0 - $str)
$str:
        /*0000*/ 	.byte	0x62, 0x6c, 0x6f, 0x63, 0x6b, 0x44, 0x69, 0x6d, 0x2e, 0x78, 0x3d, 0x25, 0x64, 0x2c, 0x20, 0x62
        /* <DEDUP_REMOVED lines=8> */
        /*0090*/ 	.byte	0x61, 0x64, 0x49, 0x64, 0x78, 0x2e, 0x7a, 0x3d, 0x25, 0x64, 0x0a, 0x00
.L_0:


//--------------------- .nv.shared.reserved.0     --------------------------
	.section	.nv.shared.reserved.0,"aw",@nobits
	.weak		__nv_reservedSMEM_offset_0_alias
	.size		__nv_reservedSMEM_offset_0_alias, 0, 64
	.other		__nv_reservedSMEM_offset_0_alias,@"STO_CUDA_RESERVED_SHARED STV_DEFAULT"
__nv_reservedSMEM_offset_0_alias:
	.zero		0
	.zero		64


//--------------------- .nv.constant0._Z15print_threadIdsv --------------------------
	.section	.nv.constant0._Z15print_threadIdsv,"a",@progbits
	.sectionflags	@""
	.align	4
.nv.constant0._Z15print_threadIdsv:
	.zero		896


//--------------------- SYMBOLS --------------------------

	.type		.nv.reservedSmem.offset0,@object
	.size		.nv.reservedSmem.offset0,0x4
	.type		vprintf,@function
